//
// Generated by NVIDIA NVVM Compiler
//
// Compiler Build ID: CL-36424714
// Cuda compilation tools, release 13.0, V13.0.88
// Based on NVVM 20.0.0
//

.version 9.0
.target sm_100
.address_size 64

	// .globl	wmma_example

.visible .entry wmma_example(
	.param .u64 .ptr .align 1 wmma_example_param_0,
	.param .u64 .ptr .align 1 wmma_example_param_1,
	.param .u64 .ptr .align 1 wmma_example_param_2
)
{
	.reg .pred 	%p<2>;
	.reg .b32 	%r<94>;
	.reg .b32 	%f<578>;
	.reg .b64 	%rd<23>;

	ld.param.u64 	%rd6, [wmma_example_param_0];
	ld.param.u64 	%rd22, [wmma_example_param_1];
	mov.u32 	%r8, %ctaid.x;
	mov.u32 	%r9, %ntid.x;
	mov.u32 	%r10, %tid.x;
	mad.lo.s32 	%r11, %r8, %r9, %r10;
	shl.b32 	%r12, %r11, 1;
	and.b32  	%r92, %r12, -64;
	shr.u32 	%r13, %r11, 5;
	and.b32  	%r14, %r13, 67108863;
	mul.wide.u32 	%rd9, %r14, 256;
	add.s64 	%rd10, %rd9, %rd6;
	add.s64 	%rd21, %rd10, 128;
	mov.b32 	%r93, 0;
	mov.f32 	%f450, 0f00000000;
	mov.u32 	%r32, %ctaid.y;
	mov.u32 	%r33, %ntid.y;
	mov.u32 	%r34, %tid.y;
	mad.lo.s32 	%r35, %r32, %r33, %r34;
	shl.b32 	%r4, %r35, 18;
	mul.wide.u32 	%rd13, %r4, 4;
	mul.wide.s32 	%rd15, %r4, 4;
	mov.f32 	%f451, %f450;
	mov.f32 	%f452, %f450;
	mov.f32 	%f453, %f450;
	mov.f32 	%f454, %f450;
	mov.f32 	%f455, %f450;
	mov.f32 	%f456, %f450;
	mov.f32 	%f457, %f450;
	mov.f32 	%f458, %f450;
	mov.f32 	%f459, %f450;
	mov.f32 	%f460, %f450;
	mov.f32 	%f461, %f450;
	mov.f32 	%f462, %f450;
	mov.f32 	%f463, %f450;
	mov.f32 	%f464, %f450;
	mov.f32 	%f465, %f450;
	mov.f32 	%f466, %f450;
	mov.f32 	%f467, %f450;
	mov.f32 	%f468, %f450;
	mov.f32 	%f469, %f450;
	mov.f32 	%f470, %f450;
	mov.f32 	%f471, %f450;
	mov.f32 	%f472, %f450;
	mov.f32 	%f473, %f450;
	mov.f32 	%f474, %f450;
	mov.f32 	%f475, %f450;
	mov.f32 	%f476, %f450;
	mov.f32 	%f477, %f450;
	mov.f32 	%f478, %f450;
	mov.f32 	%f479, %f450;
	mov.f32 	%f480, %f450;
	mov.f32 	%f481, %f450;
	mov.f32 	%f482, %f450;
	mov.f32 	%f483, %f450;
	mov.f32 	%f484, %f450;
	mov.f32 	%f485, %f450;
	mov.f32 	%f486, %f450;
	mov.f32 	%f487, %f450;
	mov.f32 	%f488, %f450;
	mov.f32 	%f489, %f450;
	mov.f32 	%f490, %f450;
	mov.f32 	%f491, %f450;
	mov.f32 	%f492, %f450;
	mov.f32 	%f493, %f450;
	mov.f32 	%f494, %f450;
	mov.f32 	%f495, %f450;
	mov.f32 	%f496, %f450;
	mov.f32 	%f497, %f450;
	mov.f32 	%f498, %f450;
	mov.f32 	%f499, %f450;
	mov.f32 	%f500, %f450;
	mov.f32 	%f501, %f450;
	mov.f32 	%f502, %f450;
	mov.f32 	%f503, %f450;
	mov.f32 	%f504, %f450;
	mov.f32 	%f505, %f450;
	mov.f32 	%f506, %f450;
	mov.f32 	%f507, %f450;
	mov.f32 	%f508, %f450;
	mov.f32 	%f509, %f450;
	mov.f32 	%f510, %f450;
	mov.f32 	%f511, %f450;
	mov.f32 	%f512, %f450;
	mov.f32 	%f513, %f450;
	mov.f32 	%f514, %f450;
	mov.f32 	%f515, %f450;
	mov.f32 	%f516, %f450;
	mov.f32 	%f517, %f450;
	mov.f32 	%f518, %f450;
	mov.f32 	%f519, %f450;
	mov.f32 	%f520, %f450;
	mov.f32 	%f521, %f450;
	mov.f32 	%f522, %f450;
	mov.f32 	%f523, %f450;
	mov.f32 	%f524, %f450;
	mov.f32 	%f525, %f450;
	mov.f32 	%f526, %f450;
	mov.f32 	%f527, %f450;
	mov.f32 	%f528, %f450;
	mov.f32 	%f529, %f450;
	mov.f32 	%f530, %f450;
	mov.f32 	%f531, %f450;
	mov.f32 	%f532, %f450;
	mov.f32 	%f533, %f450;
	mov.f32 	%f534, %f450;
	mov.f32 	%f535, %f450;
	mov.f32 	%f536, %f450;
	mov.f32 	%f537, %f450;
	mov.f32 	%f538, %f450;
	mov.f32 	%f539, %f450;
	mov.f32 	%f540, %f450;
	mov.f32 	%f541, %f450;
	mov.f32 	%f542, %f450;
	mov.f32 	%f543, %f450;
	mov.f32 	%f544, %f450;
	mov.f32 	%f545, %f450;
	mov.f32 	%f546, %f450;
	mov.f32 	%f547, %f450;
	mov.f32 	%f548, %f450;
	mov.f32 	%f549, %f450;
	mov.f32 	%f550, %f450;
	mov.f32 	%f551, %f450;
	mov.f32 	%f552, %f450;
	mov.f32 	%f553, %f450;
	mov.f32 	%f554, %f450;
	mov.f32 	%f555, %f450;
	mov.f32 	%f556, %f450;
	mov.f32 	%f557, %f450;
	mov.f32 	%f558, %f450;
	mov.f32 	%f559, %f450;
	mov.f32 	%f560, %f450;
	mov.f32 	%f561, %f450;
	mov.f32 	%f562, %f450;
	mov.f32 	%f563, %f450;
	mov.f32 	%f564, %f450;
	mov.f32 	%f565, %f450;
	mov.f32 	%f566, %f450;
	mov.f32 	%f567, %f450;
	mov.f32 	%f568, %f450;
	mov.f32 	%f569, %f450;
	mov.f32 	%f570, %f450;
	mov.f32 	%f571, %f450;
	mov.f32 	%f572, %f450;
	mov.f32 	%f573, %f450;
	mov.f32 	%f574, %f450;
	mov.f32 	%f575, %f450;
	mov.f32 	%f576, %f450;
	mov.f32 	%f577, %f450;
$L__BB0_1:
	ld.param.u64 	%rd19, [wmma_example_param_0];
	mul.wide.u32 	%rd11, %r92, 4;
	add.s64 	%rd12, %rd19, %rd11;
	mov.b32 	%r15, 4096;
	wmma.load.a.sync.aligned.col.m16n16k8.tf32 	{%r16, %r17, %r18, %r19}, [%rd12], %r15;
	mov.b32 	%f393, %r19;
	mov.b32 	%f391, %r18;
	mov.b32 	%f389, %r17;
	mov.b32 	%f387, %r16;
	wmma.load.a.sync.aligned.col.m16n16k8.tf32 	{%r20, %r21, %r22, %r23}, [%rd21+-64], %r15;
	mov.b32 	%f409, %r23;
	mov.b32 	%f407, %r22;
	mov.b32 	%f405, %r21;
	mov.b32 	%f403, %r20;
	wmma.load.a.sync.aligned.col.m16n16k8.tf32 	{%r24, %r25, %r26, %r27}, [%rd21], %r15;
	mov.b32 	%f425, %r27;
	mov.b32 	%f423, %r26;
	mov.b32 	%f421, %r25;
	mov.b32 	%f419, %r24;
	wmma.load.a.sync.aligned.col.m16n16k8.tf32 	{%r28, %r29, %r30, %r31}, [%rd21+64], %r15;
	mov.b32 	%f441, %r31;
	mov.b32 	%f439, %r30;
	mov.b32 	%f437, %r29;
	mov.b32 	%f435, %r28;
	add.s64 	%rd14, %rd22, %rd13;
	wmma.load.b.sync.aligned.col.m16n16k8.tf32 	{%r36, %r37, %r38, %r39}, [%rd14], %r15;
	mov.b32 	%f401, %r39;
	mov.b32 	%f399, %r38;
	mov.b32 	%f397, %r37;
	mov.b32 	%f395, %r36;
	add.s64 	%rd16, %rd22, %rd15;
	wmma.load.b.sync.aligned.col.m16n16k8.tf32 	{%r40, %r41, %r42, %r43}, [%rd16+262144], %r15;
	mov.b32 	%f417, %r43;
	mov.b32 	%f415, %r42;
	mov.b32 	%f413, %r41;
	mov.b32 	%f411, %r40;
	wmma.load.b.sync.aligned.col.m16n16k8.tf32 	{%r44, %r45, %r46, %r47}, [%rd16+524288], %r15;
	mov.b32 	%f433, %r47;
	mov.b32 	%f431, %r46;
	mov.b32 	%f429, %r45;
	mov.b32 	%f427, %r44;
	wmma.load.b.sync.aligned.col.m16n16k8.tf32 	{%r48, %r49, %r50, %r51}, [%rd16+786432], %r15;
	mov.b32 	%f449, %r51;
	mov.b32 	%f447, %r50;
	mov.b32 	%f445, %r49;
	mov.b32 	%f443, %r48;
	// begin inline asm
	{
  .reg .b32 __$1;
   cvt.rna.tf32.f32 __$1, %f387;
   mov.b32 %f386, __$1;
}

	// end inline asm
	// begin inline asm
	{
  .reg .b32 __$1;
   cvt.rna.tf32.f32 __$1, %f389;
   mov.b32 %f388, __$1;
}

	// end inline asm
	// begin inline asm
	{
  .reg .b32 __$1;
   cvt.rna.tf32.f32 __$1, %f391;
   mov.b32 %f390, __$1;
}

	// end inline asm
	// begin inline asm
	{
  .reg .b32 __$1;
   cvt.rna.tf32.f32 __$1, %f393;
   mov.b32 %f392, __$1;
}

	// end inline asm
	// begin inline asm
	{
  .reg .b32 __$1;
   cvt.rna.tf32.f32 __$1, %f395;
   mov.b32 %f394, __$1;
}

	// end inline asm
	// begin inline asm
	{
  .reg .b32 __$1;
   cvt.rna.tf32.f32 __$1, %f397;
   mov.b32 %f396, __$1;
}

	// end inline asm
	// begin inline asm
	{
  .reg .b32 __$1;
   cvt.rna.tf32.f32 __$1, %f399;
   mov.b32 %f398, __$1;
}

	// end inline asm
	// begin inline asm
	{
  .reg .b32 __$1;
   cvt.rna.tf32.f32 __$1, %f401;
   mov.b32 %f400, __$1;
}

	// end inline asm
	// begin inline asm
	{
  .reg .b32 __$1;
   cvt.rna.tf32.f32 __$1, %f403;
   mov.b32 %f402, __$1;
}

	// end inline asm
	// begin inline asm
	{
  .reg .b32 __$1;
   cvt.rna.tf32.f32 __$1, %f405;
   mov.b32 %f404, __$1;
}

	// end inline asm
	// begin inline asm
	{
  .reg .b32 __$1;
   cvt.rna.tf32.f32 __$1, %f407;
   mov.b32 %f406, __$1;
}

	// end inline asm
	// begin inline asm
	{
  .reg .b32 __$1;
   cvt.rna.tf32.f32 __$1, %f409;
   mov.b32 %f408, __$1;
}

	// end inline asm
	// begin inline asm
	{
  .reg .b32 __$1;
   cvt.rna.tf32.f32 __$1, %f411;
   mov.b32 %f410, __$1;
}

	// end inline asm
	// begin inline asm
	{
  .reg .b32 __$1;
   cvt.rna.tf32.f32 __$1, %f413;
   mov.b32 %f412, __$1;
}

	// end inline asm
	// begin inline asm
	{
  .reg .b32 __$1;
   cvt.rna.tf32.f32 __$1, %f415;
   mov.b32 %f414, __$1;
}

	// end inline asm
	// begin inline asm
	{
  .reg .b32 __$1;
   cvt.rna.tf32.f32 __$1, %f417;
   mov.b32 %f416, __$1;
}

	// end inline asm
	// begin inline asm
	{
  .reg .b32 __$1;
   cvt.rna.tf32.f32 __$1, %f419;
   mov.b32 %f418, __$1;
}

	// end inline asm
	// begin inline asm
	{
  .reg .b32 __$1;
   cvt.rna.tf32.f32 __$1, %f421;
   mov.b32 %f420, __$1;
}

	// end inline asm
	// begin inline asm
	{
  .reg .b32 __$1;
   cvt.rna.tf32.f32 __$1, %f423;
   mov.b32 %f422, __$1;
}

	// end inline asm
	// begin inline asm
	{
  .reg .b32 __$1;
   cvt.rna.tf32.f32 __$1, %f425;
   mov.b32 %f424, __$1;
}

	// end inline asm
	// begin inline asm
	{
  .reg .b32 __$1;
   cvt.rna.tf32.f32 __$1, %f427;
   mov.b32 %f426, __$1;
}

	// end inline asm
	// begin inline asm
	{
  .reg .b32 __$1;
   cvt.rna.tf32.f32 __$1, %f429;
   mov.b32 %f428, __$1;
}

	// end inline asm
	// begin inline asm
	{
  .reg .b32 __$1;
   cvt.rna.tf32.f32 __$1, %f431;
   mov.b32 %f430, __$1;
}

	// end inline asm
	// begin inline asm
	{
  .reg .b32 __$1;
   cvt.rna.tf32.f32 __$1, %f433;
   mov.b32 %f432, __$1;
}

	// end inline asm
	// begin inline asm
	{
  .reg .b32 __$1;
   cvt.rna.tf32.f32 __$1, %f435;
   mov.b32 %f434, __$1;
}

	// end inline asm
	// begin inline asm
	{
  .reg .b32 __$1;
   cvt.rna.tf32.f32 __$1, %f437;
   mov.b32 %f436, __$1;
}

	// end inline asm
	// begin inline asm
	{
  .reg .b32 __$1;
   cvt.rna.tf32.f32 __$1, %f439;
   mov.b32 %f438, __$1;
}

	// end inline asm
	// begin inline asm
	{
  .reg .b32 __$1;
   cvt.rna.tf32.f32 __$1, %f441;
   mov.b32 %f440, __$1;
}

	// end inline asm
	// begin inline asm
	{
  .reg .b32 __$1;
   cvt.rna.tf32.f32 __$1, %f443;
   mov.b32 %f442, __$1;
}

	// end inline asm
	// begin inline asm
	{
  .reg .b32 __$1;
   cvt.rna.tf32.f32 __$1, %f445;
   mov.b32 %f444, __$1;
}

	// end inline asm
	// begin inline asm
	{
  .reg .b32 __$1;
   cvt.rna.tf32.f32 __$1, %f447;
   mov.b32 %f446, __$1;
}

	// end inline asm
	// begin inline asm
	{
  .reg .b32 __$1;
   cvt.rna.tf32.f32 __$1, %f449;
   mov.b32 %f448, __$1;
}

	// end inline asm
	mov.b32 	%r52, %f400;
	mov.b32 	%r53, %f398;
	mov.b32 	%r54, %f396;
	mov.b32 	%r55, %f394;
	mov.b32 	%r56, %f392;
	mov.b32 	%r57, %f390;
	mov.b32 	%r58, %f388;
	mov.b32 	%r59, %f386;
	wmma.mma.sync.aligned.col.col.m16n16k8.f32.tf32.tf32.f32 {%f569, %f568, %f567, %f566, %f565, %f564, %f563, %f562}, {%r59, %r58, %r57, %r56}, {%r55, %r54, %r53, %r52}, {%f569, %f568, %f567, %f566, %f565, %f564, %f563, %f562};
	mov.b32 	%r60, %f408;
	mov.b32 	%r61, %f406;
	mov.b32 	%r62, %f404;
	mov.b32 	%r63, %f402;
	wmma.mma.sync.aligned.col.col.m16n16k8.f32.tf32.tf32.f32 {%f537, %f536, %f535, %f534, %f533, %f532, %f531, %f530}, {%r63, %r62, %r61, %r60}, {%r55, %r54, %r53, %r52}, {%f537, %f536, %f535, %f534, %f533, %f532, %f531, %f530};
	mov.b32 	%r64, %f424;
	mov.b32 	%r65, %f422;
	mov.b32 	%r66, %f420;
	mov.b32 	%r67, %f418;
	wmma.mma.sync.aligned.col.col.m16n16k8.f32.tf32.tf32.f32 {%f505, %f504, %f503, %f502, %f501, %f500, %f499, %f498}, {%r67, %r66, %r65, %r64}, {%r55, %r54, %r53, %r52}, {%f505, %f504, %f503, %f502, %f501, %f500, %f499, %f498};
	mov.b32 	%r68, %f440;
	mov.b32 	%r69, %f438;
	mov.b32 	%r70, %f436;
	mov.b32 	%r71, %f434;
	wmma.mma.sync.aligned.col.col.m16n16k8.f32.tf32.tf32.f32 {%f473, %f472, %f471, %f470, %f469, %f468, %f467, %f466}, {%r71, %r70, %r69, %r68}, {%r55, %r54, %r53, %r52}, {%f473, %f472, %f471, %f470, %f469, %f468, %f467, %f466};
	mov.b32 	%r72, %f416;
	mov.b32 	%r73, %f414;
	mov.b32 	%r74, %f412;
	mov.b32 	%r75, %f410;
	wmma.mma.sync.aligned.col.col.m16n16k8.f32.tf32.tf32.f32 {%f561, %f560, %f559, %f558, %f557, %f556, %f555, %f554}, {%r59, %r58, %r57, %r56}, {%r75, %r74, %r73, %r72}, {%f561, %f560, %f559, %f558, %f557, %f556, %f555, %f554};
	wmma.mma.sync.aligned.col.col.m16n16k8.f32.tf32.tf32.f32 {%f529, %f528, %f527, %f526, %f525, %f524, %f523, %f522}, {%r63, %r62, %r61, %r60}, {%r75, %r74, %r73, %r72}, {%f529, %f528, %f527, %f526, %f525, %f524, %f523, %f522};
	wmma.mma.sync.aligned.col.col.m16n16k8.f32.tf32.tf32.f32 {%f497, %f496, %f495, %f494, %f493, %f492, %f491, %f490}, {%r67, %r66, %r65, %r64}, {%r75, %r74, %r73, %r72}, {%f497, %f496, %f495, %f494, %f493, %f492, %f491, %f490};
	wmma.mma.sync.aligned.col.col.m16n16k8.f32.tf32.tf32.f32 {%f465, %f464, %f463, %f462, %f461, %f460, %f459, %f458}, {%r71, %r70, %r69, %r68}, {%r75, %r74, %r73, %r72}, {%f465, %f464, %f463, %f462, %f461, %f460, %f459, %f458};
	mov.b32 	%r76, %f432;
	mov.b32 	%r77, %f430;
	mov.b32 	%r78, %f428;
	mov.b32 	%r79, %f426;
	wmma.mma.sync.aligned.col.col.m16n16k8.f32.tf32.tf32.f32 {%f553, %f552, %f551, %f550, %f549, %f548, %f547, %f546}, {%r59, %r58, %r57, %r56}, {%r79, %r78, %r77, %r76}, {%f553, %f552, %f551, %f550, %f549, %f548, %f547, %f546};
	wmma.mma.sync.aligned.col.col.m16n16k8.f32.tf32.tf32.f32 {%f521, %f520, %f519, %f518, %f517, %f516, %f515, %f514}, {%r63, %r62, %r61, %r60}, {%r79, %r78, %r77, %r76}, {%f521, %f520, %f519, %f518, %f517, %f516, %f515, %f514};
	wmma.mma.sync.aligned.col.col.m16n16k8.f32.tf32.tf32.f32 {%f489, %f488, %f487, %f486, %f485, %f484, %f483, %f482}, {%r67, %r66, %r65, %r64}, {%r79, %r78, %r77, %r76}, {%f489, %f488, %f487, %f486, %f485, %f484, %f483, %f482};
	wmma.mma.sync.aligned.col.col.m16n16k8.f32.tf32.tf32.f32 {%f457, %f456, %f455, %f454, %f453, %f452, %f451, %f450}, {%r71, %r70, %r69, %r68}, {%r79, %r78, %r77, %r76}, {%f457, %f456, %f455, %f454, %f453, %f452, %f451, %f450};
	mov.b32 	%r80, %f448;
	mov.b32 	%r81, %f446;
	mov.b32 	%r82, %f444;
	mov.b32 	%r83, %f442;
	wmma.mma.sync.aligned.col.col.m16n16k8.f32.tf32.tf32.f32 {%f545, %f544, %f543, %f542, %f541, %f540, %f539, %f538}, {%r59, %r58, %r57, %r56}, {%r83, %r82, %r81, %r80}, {%f545, %f544, %f543, %f542, %f541, %f540, %f539, %f538};
	wmma.mma.sync.aligned.col.col.m16n16k8.f32.tf32.tf32.f32 {%f513, %f512, %f511, %f510, %f509, %f508, %f507, %f506}, {%r63, %r62, %r61, %r60}, {%r83, %r82, %r81, %r80}, {%f513, %f512, %f511, %f510, %f509, %f508, %f507, %f506};
	wmma.mma.sync.aligned.col.col.m16n16k8.f32.tf32.tf32.f32 {%f481, %f480, %f479, %f478, %f477, %f476, %f475, %f474}, {%r67, %r66, %r65, %r64}, {%r83, %r82, %r81, %r80}, {%f481, %f480, %f479, %f478, %f477, %f476, %f475, %f474};
	wmma.mma.sync.aligned.col.col.m16n16k8.f32.tf32.tf32.f32 {%f570, %f571, %f572, %f573, %f574, %f575, %f576, %f577}, {%r71, %r70, %r69, %r68}, {%r83, %r82, %r81, %r80}, {%f570, %f571, %f572, %f573, %f574, %f575, %f576, %f577};
	add.s32 	%r5, %r93, 8;
	add.s64 	%rd22, %rd22, 32;
	add.s64 	%rd21, %rd21, 131072;
	add.s32 	%r92, %r92, 32768;
	setp.lt.u32 	%p1, %r93, 4088;
	mov.u32 	%r93, %r5;
	@%p1 bra 	$L__BB0_1;
	ld.param.u64 	%rd20, [wmma_example_param_2];
	mov.u32 	%r84, %ctaid.x;
	mov.u32 	%r85, %ntid.x;
	mov.u32 	%r86, %tid.x;
	mad.lo.s32 	%r87, %r84, %r85, %r86;
	shl.b32 	%r88, %r87, 1;
	and.b32  	%r89, %r88, -64;
	add.s32 	%r90, %r89, %r4;
	mul.wide.u32 	%rd17, %r90, 4;
	add.s64 	%rd18, %rd20, %rd17;
	mov.b32 	%r91, 4096;
	wmma.store.d.sync.aligned.col.m16n16k8.f32 	[%rd18], {%f569, %f568, %f567, %f566, %f565, %f564, %f563, %f562}, %r91;
	wmma.store.d.sync.aligned.col.m16n16k8.f32 	[%rd18+64], {%f537, %f536, %f535, %f534, %f533, %f532, %f531, %f530}, %r91;
	wmma.store.d.sync.aligned.col.m16n16k8.f32 	[%rd18+128], {%f505, %f504, %f503, %f502, %f501, %f500, %f499, %f498}, %r91;
	wmma.store.d.sync.aligned.col.m16n16k8.f32 	[%rd18+192], {%f473, %f472, %f471, %f470, %f469, %f468, %f467, %f466}, %r91;
	wmma.store.d.sync.aligned.col.m16n16k8.f32 	[%rd18+262144], {%f561, %f560, %f559, %f558, %f557, %f556, %f555, %f554}, %r91;
	wmma.store.d.sync.aligned.col.m16n16k8.f32 	[%rd18+262208], {%f529, %f528, %f527, %f526, %f525, %f524, %f523, %f522}, %r91;
	wmma.store.d.sync.aligned.col.m16n16k8.f32 	[%rd18+262272], {%f497, %f496, %f495, %f494, %f493, %f492, %f491, %f490}, %r91;
	wmma.store.d.sync.aligned.col.m16n16k8.f32 	[%rd18+262336], {%f465, %f464, %f463, %f462, %f461, %f460, %f459, %f458}, %r91;
	wmma.store.d.sync.aligned.col.m16n16k8.f32 	[%rd18+524288], {%f553, %f552, %f551, %f550, %f549, %f548, %f547, %f546}, %r91;
	wmma.store.d.sync.aligned.col.m16n16k8.f32 	[%rd18+524352], {%f521, %f520, %f519, %f518, %f517, %f516, %f515, %f514}, %r91;
	wmma.store.d.sync.aligned.col.m16n16k8.f32 	[%rd18+524416], {%f489, %f488, %f487, %f486, %f485, %f484, %f483, %f482}, %r91;
	wmma.store.d.sync.aligned.col.m16n16k8.f32 	[%rd18+524480], {%f457, %f456, %f455, %f454, %f453, %f452, %f451, %f450}, %r91;
	wmma.store.d.sync.aligned.col.m16n16k8.f32 	[%rd18+786432], {%f545, %f544, %f543, %f542, %f541, %f540, %f539, %f538}, %r91;
	wmma.store.d.sync.aligned.col.m16n16k8.f32 	[%rd18+786496], {%f513, %f512, %f511, %f510, %f509, %f508, %f507, %f506}, %r91;
	wmma.store.d.sync.aligned.col.m16n16k8.f32 	[%rd18+786560], {%f481, %f480, %f479, %f478, %f477, %f476, %f475, %f474}, %r91;
	wmma.store.d.sync.aligned.col.m16n16k8.f32 	[%rd18+786624], {%f570, %f571, %f572, %f573, %f574, %f575, %f576, %f577}, %r91;
	ret;

}


// ===== COMPILED SASS (sm_100) =====

	.target	sm_100

	.elftype	@"ET_EXEC"


//--------------------- .note.nv.tkinfo           --------------------------
	.section	.note.nv.tkinfo,"",@"SHT_NOTE"
	.sectionflags	@"SHF_NOTE_NV_TKINFO"
	.tkinfo
        /*0018*/ 	.word	0x00000002
        /*0030*/ 	.string	""
        /*0030*/ 	.string	"ptxas"
        /*0030*/ 	.string	"Cuda compilation tools, release 13.0, V13.0.88"
        /*0030*/ 	.string	"Build cuda_13.0.r13.0/compiler.36424714_0"
        /*0030*/ 	.string	"-arch sm_100 -m 64 "



//--------------------- .note.nv.cuinfo           --------------------------
	.section	.note.nv.cuinfo,"",@"SHT_NOTE"
	.sectionflags	@"SHF_NOTE_NV_CUINFO"
        /*0018*/ 	.short	0x0002
        /*001a*/ 	.short	0x0064
        /*001c*/ 	.short	0x0082
	.zero		2


//--------------------- .nv.info                  --------------------------
	.section	.nv.info,"",@"SHT_CUDA_INFO"
	.align	4


	//----- nvinfo : EIATTR_REGCOUNT
	.align		4
        /*0000*/ 	.byte	0x04, 0x2f
        /*0002*/ 	.short	(.L_1 - .L_0)
	.align		4
.L_0:
        /*0004*/ 	.word	index@(wmma_example)
        /*0008*/ 	.word	0x000000ca


	//----- nvinfo : EIATTR_FRAME_SIZE
	.align		4
.L_1:
        /*000c*/ 	.byte	0x04, 0x11
        /*000e*/ 	.short	(.L_3 - .L_2)
	.align		4
.L_2:
        /*0010*/ 	.word	index@(wmma_example)
        /*0014*/ 	.word	0x00000000


	//----- nvinfo : EIATTR_MIN_STACK_SIZE
	.align		4
.L_3:
        /*0018*/ 	.byte	0x04, 0x12
        /*001a*/ 	.short	(.L_5 - .L_4)
	.align		4
.L_4:
        /*001c*/ 	.word	index@(wmma_example)
        /*0020*/ 	.word	0x00000000
.L_5:


//--------------------- .nv.compat                --------------------------
	.section	.nv.compat,"",@"SHT_CUDA_COMPAT_INFO"
	.align	4
        /*0000*/ 	.byte	0x02, 0x09, 0x00, 0x00, 0x02, 0x02, 0x01, 0x00, 0x02, 0x05, 0x05, 0x00, 0x03, 0x07, 0x01, 0x01
        /*0010*/ 	.byte	0x02, 0x03, 0x00, 0x00, 0x02, 0x06, 0x01, 0x00, 0x04, 0x0b, 0x08, 0x00, 0x01, 0x00, 0x00, 0x00
        /*0020*/ 	.byte	0x00, 0x00, 0x00, 0x00


//--------------------- .nv.info.wmma_example     --------------------------
	.section	.nv.info.wmma_example,"",@"SHT_CUDA_INFO"
	.sectionflags	@""
	.align	4


	//----- nvinfo : EIATTR_CUDA_API_VERSION
	.align		4
        /*0000*/ 	.byte	0x04, 0x37
        /*0002*/ 	.short	(.L_7 - .L_6)
.L_6:
        /*0004*/ 	.word	0x00000082


	//----- nvinfo : EIATTR_KPARAM_INFO
	.align		4
.L_7:
        /*0008*/ 	.byte	0x04, 0x17
        /*000a*/ 	.short	(.L_9 - .L_8)
.L_8:
        /*000c*/ 	.word	0x00000000
        /*0010*/ 	.short	0x0002
        /*0012*/ 	.short	0x0010
        /*0014*/ 	.byte	0x00, 0xf5, 0x21, 0x00


	//----- nvinfo : EIATTR_KPARAM_INFO
	.align		4
.L_9:
        /*0018*/ 	.byte	0x04, 0x17
        /*001a*/ 	.short	(.L_11 - .L_10)
.L_10:
        /*001c*/ 	.word	0x00000000
        /*0020*/ 	.short	0x0001
        /*0022*/ 	.short	0x0008
        /*0024*/ 	.byte	0x00, 0xf5, 0x21, 0x00


	//----- nvinfo : EIATTR_KPARAM_INFO
	.align		4
.L_11:
        /*0028*/ 	.byte	0x04, 0x17
        /*002a*/ 	.short	(.L_13 - .L_12)
.L_12:
        /*002c*/ 	.word	0x00000000
        /*0030*/ 	.short	0x0000
        /*0032*/ 	.short	0x0000
        /*0034*/ 	.byte	0x00, 0xf5, 0x21, 0x00


	//----- nvinfo : EIATTR_SPARSE_MMA_MASK
	.align		4
.L_13:
        /*0038*/ 	.byte	0x03, 0x50
        /*003a*/ 	.short	0x0000


	//----- nvinfo : EIATTR_WMMA_USED
	.align		4
        /*003c*/ 	.byte	0x01, 0x2b
	.zero		2


	//----- nvinfo : EIATTR_MAXREG_COUNT
	.align		4
        /*0040*/ 	.byte	0x03, 0x1b
        /*0042*/ 	.short	0x00ff


	//----- nvinfo : EIATTR_MERCURY_ISA_VERSION
	.align		4
        /*0044*/ 	.byte	0x03, 0x5f
        /*0046*/ 	.short	0x0101


	//----- nvinfo : EIATTR_VRC_CTA_INIT_COUNT
	.align		4
        /*0048*/ 	.byte	0x02, 0x4a
	.zero		1
	.zero		1


	//----- nvinfo : EIATTR_EXIT_INSTR_OFFSETS
	.align		4
        /*004c*/ 	.byte	0x04, 0x1c
        /*004e*/ 	.short	(.L_15 - .L_14)


	//   ....[0]....
.L_14:
        /*0050*/ 	.word	0x00001c90


	//----- nvinfo : EIATTR_CBANK_PARAM_SIZE
	.align		4
.L_15:
        /*0054*/ 	.byte	0x03, 0x19
        /*0056*/ 	.short	0x0018


	//----- nvinfo : EIATTR_PARAM_CBANK
	.align		4
        /*0058*/ 	.byte	0x04, 0x0a
        /*005a*/ 	.short	(.L_17 - .L_16)
	.align		4
.L_16:
        /*005c*/ 	.word	index@(.nv.constant0.wmma_example)
        /*0060*/ 	.short	0x0380
        /*0062*/ 	.short	0x0018


	//----- nvinfo : EIATTR_SW_WAR
	.align		4
.L_17:
        /*0064*/ 	.byte	0x04, 0x36
        /*0066*/ 	.short	(.L_19 - .L_18)
.L_18:
        /*0068*/ 	.word	0x00000008
.L_19:


//--------------------- .nv.callgraph             --------------------------
	.section	.nv.callgraph,"",@"SHT_CUDA_CALLGRAPH"
	.align	4
	.sectionentsize	8
	.align		4
        /*0000*/ 	.word	0x00000000
	.align		4
        /*0004*/ 	.word	0xffffffff
	.align		4
        /*0008*/ 	.word	0x00000000
	.align		4
        /*000c*/ 	.word	0xfffffffe
	.align		4
        /*0010*/ 	.word	0x00000000
	.align		4
        /*0014*/ 	.word	0xfffffffd
	.align		4
        /*0018*/ 	.word	0x00000000
	.align		4
        /*001c*/ 	.word	0xfffffffc


//--------------------- .text.wmma_example        --------------------------
	.section	.text.wmma_example,"ax",@progbits
	.align	128
        .global         wmma_example
        .type           wmma_example,@function
        .size           wmma_example,(.L_x_2 - wmma_example)
        .other          wmma_example,@"STO_CUDA_ENTRY STV_DEFAULT"
wmma_example:
.text.wmma_example:
[----:B------:R-:W-:Y:S01]  /*0000*/  LDC R1, c[0x0][0x37c] ;  /* 0x0000df00ff017b82 */ /* 0x000fe20000000800 */
[----:B------:R-:W0:Y:S07]  /*0010*/  S2R R3, SR_TID.X ;  /* 0x0000000000037919 */ /* 0x000e2e0000002100 */
[----:B------:R-:W0:Y:S01]  /*0020*/  S2UR UR8, SR_CTAID.X ;  /* 0x00000000000879c3 */ /* 0x000e220000002500 */
[----:B------:R-:W-:Y:S02]  /*0030*/  CS2R R6, SRZ ;  /* 0x0000000000067805 */ /* 0x000fe4000001ff00 */
[----:B------:R-:W-:Y:S01]  /*0040*/  CS2R R10, SRZ ;  /* 0x00000000000a7805 */ /* 0x000fe2000001ff00 */
[----:B------:R-:W1:Y:S01]  /*0050*/  S2R R5, SR_TID.Y ;  /* 0x0000000000057919 */ /* 0x000e620000002200 */
[----:B------:R-:W-:-:S02]  /*0060*/  CS2R R8, SRZ ;  /* 0x0000000000087805 */ /* 0x000fc4000001ff00 */
[----:B------:R-:W-:Y:S02]  /*0070*/  CS2R R14, SRZ ;  /* 0x00000000000e7805 */ /* 0x000fe4000001ff00 */
[----:B------:R-:W-:Y:S02]  /*0080*/  CS2R R12, SRZ ;  /* 0x00000000000c7805 */ /* 0x000fe4000001ff00 */
[----:B------:R-:W-:Y:S01]  /*0090*/  CS2R R18, SRZ ;  /* 0x0000000000127805 */ /* 0x000fe2000001ff00 */
[----:B------:R-:W0:Y:S01]  /*00a0*/  LDC R0, c[0x0][0x360] ;  /* 0x0000d800ff007b82 */ /* 0x000e220000000800 */
[----:B------:R-:W-:Y:S02]  /*00b0*/  CS2R R16, SRZ ;  /* 0x0000000000107805 */ /* 0x000fe4000001ff00 */
[----:B------:R-:W-:Y:S02]  /*00c0*/  CS2R R22, SRZ ;  /* 0x0000000000167805 */ /* 0x000fe4000001ff00 */
[----:B------:R-:W-:-:S02]  /*00d0*/  CS2R R20, SRZ ;  /* 0x0000000000147805 */ /* 0x000fc4000001ff00 */
[----:B------:R-:W-:Y:S02]  /*00e0*/  CS2R R26, SRZ ;  /* 0x00000000001a7805 */ /* 0x000fe4000001ff00 */
[----:B------:R-:W-:Y:S02]  /*00f0*/  CS2R R24, SRZ ;  /* 0x0000000000187805 */ /* 0x000fe4000001ff00 */
[----:B------:R-:W-:Y:S02]  /*0100*/  CS2R R30, SRZ ;  /* 0x00000000001e7805 */ /* 0x000fe4000001ff00 */
[----:B------:R-:W-:Y:S01]  /*0110*/  CS2R R28, SRZ ;  /* 0x00000000001c7805 */ /* 0x000fe2000001ff00 */
[----:B------:R-:W1:Y:S01]  /*0120*/  S2UR UR4, SR_CTAID.Y ;  /* 0x00000000000479c3 */ /* 0x000e620000002600 */
[----:B------:R-:W-:Y:S02]  /*0130*/  CS2R R34, SRZ ;  /* 0x0000000000227805 */ /* 0x000fe4000001ff00 */
[----:B------:R-:W-:-:S02]  /*0140*/  CS2R R32, SRZ ;  /* 0x0000000000207805 */ /* 0x000fc4000001ff00 */
[----:B------:R-:W-:Y:S02]  /*0150*/  CS2R R38, SRZ ;  /* 0x0000000000267805 */ /* 0x000fe4000001ff00 */
[----:B------:R-:W-:Y:S02]  /*0160*/  CS2R R36, SRZ ;  /* 0x0000000000247805 */ /* 0x000fe4000001ff00 */
[----:B------:R-:W-:Y:S02]  /*0170*/  CS2R R42, SRZ ;  /* 0x00000000002a7805 */ /* 0x000fe4000001ff00 */
[----:B------:R-:W-:Y:S02]  /*0180*/  CS2R R40, SRZ ;  /* 0x0000000000287805 */ /* 0x000fe4000001ff00 */
[----:B------:R-:W-:Y:S01]  /*0190*/  CS2R R46, SRZ ;  /* 0x00000000002e7805 */ /* 0x000fe2000001ff00 */
[----:B------:R-:W1:Y:S01]  /*01a0*/  LDC R148, c[0x0][0x364] ;  /* 0x0000d900ff947b82 */ /* 0x000e620000000800 */
[----:B------:R-:W-:-:S02]  /*01b0*/  CS2R R44, SRZ ;  /* 0x00000000002c7805 */ /* 0x000fc4000001ff00 */
[----:B------:R-:W-:Y:S02]  /*01c0*/  CS2R R50, SRZ ;  /* 0x0000000000327805 */ /* 0x000fe4000001ff00 */
[----:B------:R-:W-:Y:S02]  /*01d0*/  CS2R R48, SRZ ;  /* 0x0000000000307805 */ /* 0x000fe4000001ff00 */
[----:B------:R-:W-:Y:S02]  /*01e0*/  CS2R R54, SRZ ;  /* 0x0000000000367805 */ /* 0x000fe4000001ff00 */
[----:B------:R-:W-:Y:S02]  /*01f0*/  CS2R R52, SRZ ;  /* 0x0000000000347805 */ /* 0x000fe4000001ff00 */
[----:B------:R-:W-:Y:S02]  /*0200*/  CS2R R58, SRZ ;  /* 0x00000000003a7805 */ /* 0x000fe4000001ff00 */
[----:B------:R-:W-:Y:S01]  /*0210*/  CS2R R56, SRZ ;  /* 0x0000000000387805 */ /* 0x000fe2000001ff00 */
[----:B------:R-:W2:Y:S01]  /*0220*/  LDC.64 R166, c[0x0][0x380] ;  /* 0x0000e000ffa67b82 */ /* 0x000ea20000000a00 */
[----:B0-----:R-:W-:Y:S01]  /*0230*/  IMAD R0, R0, UR8, R3 ;  /* 0x0000000800007c24 */ /* 0x001fe2000f8e0203 */
[----:B------:R-:W-:-:S02]  /*0240*/  CS2R R62, SRZ ;  /* 0x00000000003e7805 */ /* 0x000fc4000001ff00 */
[----:B------:R-:W-:Y:S02]  /*0250*/  CS2R R60, SRZ ;  /* 0x00000000003c7805 */ /* 0x000fe4000001ff00 */
[----:B------:R-:W-:Y:S02]  /*0260*/  CS2R R66, SRZ ;  /* 0x0000000000427805 */ /* 0x000fe4000001ff00 */
[----:B------:R-:W-:Y:S02]  /*0270*/  CS2R R64, SRZ ;  /* 0x0000000000407805 */ /* 0x000fe4000001ff00 */
[----:B------:R-:W-:Y:S01]  /*0280*/  SHF.R.U32.HI R2, RZ, 0x5, R0 ;  /* 0x00000005ff027819 */ /* 0x000fe20000011600 */
[----:B------:R-:W-:Y:S01]  /*0290*/  IMAD.SHL.U32 R0, R0, 0x2, RZ ;  /* 0x0000000200007824 */ /* 0x000fe200078e00ff */
[----:B------:R-:W0:Y:S01]  /*02a0*/  LDC R173, c[0x0][0x38c] ;  /* 0x0000e300ffad7b82 */ /* 0x000e220000000800 */
[----:B------:R-:W-:Y:S02]  /*02b0*/  CS2R R70, SRZ ;  /* 0x0000000000467805 */ /* 0x000fe4000001ff00 */
[----:B------:R-:W-:-:S02]  /*02c0*/  LOP3.LUT R3, R2, 0x3ffffff, RZ, 0xc0, !PT ;  /* 0x03ffffff02037812 */ /* 0x000fc400078ec0ff */
[----:B------:R-:W-:Y:S02]  /*02d0*/  CS2R R68, SRZ ;  /* 0x0000000000447805 */ /* 0x000fe4000001ff00 */
[----:B------:R-:W-:Y:S02]  /*02e0*/  CS2R R74, SRZ ;  /* 0x00000000004a7805 */ /* 0x000fe4000001ff00 */
[----:B------:R-:W-:Y:S02]  /*02f0*/  CS2R R72, SRZ ;  /* 0x0000000000487805 */ /* 0x000fe4000001ff00 */
[----:B------:R-:W-:Y:S02]  /*0300*/  CS2R R78, SRZ ;  /* 0x00000000004e7805 */ /* 0x000fe4000001ff00 */
[----:B------:R-:W-:Y:S01]  /*0310*/  CS2R R76, SRZ ;  /* 0x00000000004c7805 */ /* 0x000fe2000001ff00 */
[----:B-1----:R-:W-:Y:S01]  /*0320*/  IMAD R148, R148, UR4, R5 ;  /* 0x0000000494947c24 */ /* 0x002fe2000f8e0205 */
[----:B------:R-:W1:Y:S01]  /*0330*/  LDCU UR4, c[0x0][0x388] ;  /* 0x00007100ff0477ac */ /* 0x000e620008000800 */
[----:B------:R-:W-:-:S02]  /*0340*/  CS2R R4, SRZ ;  /* 0x0000000000047805 */ /* 0x000fc4000001ff00 */
[----:B------:R-:W-:Y:S02]  /*0350*/  CS2R R82, SRZ ;  /* 0x0000000000527805 */ /* 0x000fe4000001ff00 */
[----:B------:R-:W-:Y:S02]  /*0360*/  CS2R R80, SRZ ;  /* 0x0000000000507805 */ /* 0x000fe4000001ff00 */
[----:B------:R-:W-:Y:S02]  /*0370*/  CS2R R86, SRZ ;  /* 0x0000000000567805 */ /* 0x000fe4000001ff00 */
[----:B------:R-:W-:Y:S02]  /*0380*/  CS2R R84, SRZ ;  /* 0x0000000000547805 */ /* 0x000fe4000001ff00 */
[----:B------:R-:W-:Y:S01]  /*0390*/  CS2R R90, SRZ ;  /* 0x00000000005a7805 */ /* 0x000fe2000001ff00 */
[----:B--2---:R-:W-:Y:S01]  /*03a0*/  IMAD.WIDE.U32 R2, R3, 0x100, R166 ;  /* 0x0000010003027825 */ /* 0x004fe200078e00a6 */
[----:B------:R-:W-:-:S02]  /*03b0*/  CS2R R88, SRZ ;  /* 0x0000000000587805 */ /* 0x000fc4000001ff00 */
[----:B------:R-:W-:Y:S02]  /*03c0*/  CS2R R94, SRZ ;  /* 0x00000000005e7805 */ /* 0x000fe4000001ff00 */
[----:B------:R-:W-:Y:S02]  /*03d0*/  CS2R R92, SRZ ;  /* 0x00000000005c7805 */ /* 0x000fe4000001ff00 */
[----:B------:R-:W-:Y:S02]  /*03e0*/  CS2R R98, SRZ ;  /* 0x0000000000627805 */ /* 0x000fe4000001ff00 */
[----:B------:R-:W-:Y:S02]  /*03f0*/  IADD3 R170, P0, PT, R2, 0x80, RZ ;  /* 0x0000008002aa7810 */ /* 0x000fe40007f1e0ff */
[----:B------:R-:W-:Y:S02]  /*0400*/  CS2R R96, SRZ ;  /* 0x0000000000607805 */ /* 0x000fe4000001ff00 */
[----:B------:R-:W-:-:S02]  /*0410*/  CS2R R102, SRZ ;  /* 0x0000000000667805 */ /* 0x000fc4000001ff00 */
[----:B------:R-:W-:Y:S02]  /*0420*/  CS2R R100, SRZ ;  /* 0x0000000000647805 */ /* 0x000fe4000001ff00 */
[----:B------:R-:W-:Y:S01]  /*0430*/  CS2R R106, SRZ ;  /* 0x00000000006a7805 */ /* 0x000fe2000001ff00 */
[----:B------:R-:W-:Y:S01]  /*0440*/  IMAD.X R171, RZ, RZ, R3, P0 ;  /* 0x000000ffffab7224 */ /* 0x000fe200000e0603 */
[----:B------:R-:W-:Y:S02]  /*0450*/  CS2R R104, SRZ ;  /* 0x0000000000687805 */ /* 0x000fe4000001ff00 */
[----:B------:R-:W-:Y:S02]  /*0460*/  CS2R R110, SRZ ;  /* 0x00000000006e7805 */ /* 0x000fe4000001ff00 */
[----:B------:R-:W-:Y:S02]  /*0470*/  CS2R R108, SRZ ;  /* 0x00000000006c7805 */ /* 0x000fe4000001ff00 */
[----:B------:R-:W-:-:S02]  /*0480*/  CS2R R114, SRZ ;  /* 0x0000000000727805 */ /* 0x000fc4000001ff00 */
[----:B------:R-:W-:Y:S02]  /*0490*/  CS2R R112, SRZ ;  /* 0x0000000000707805 */ /* 0x000fe4000001ff00 */
[----:B------:R-:W-:Y:S02]  /*04a0*/  CS2R R118, SRZ ;  /* 0x0000000000767805 */ /* 0x000fe4000001ff00 */
[----:B------:R-:W-:Y:S02]  /*04b0*/  CS2R R116, SRZ ;  /* 0x0000000000747805 */ /* 0x000fe4000001ff00 */
[----:B------:R-:W-:Y:S02]  /*04c0*/  CS2R R122, SRZ ;  /* 0x00000000007a7805 */ /* 0x000fe4000001ff00 */
[----:B------:R-:W-:Y:S02]  /*04d0*/  CS2R R120, SRZ ;  /* 0x0000000000787805 */ /* 0x000fe4000001ff00 */
[----:B------:R-:W-:-:S02]  /*04e0*/  CS2R R124, SRZ ;  /* 0x00000000007c7805 */ /* 0x000fc4000001ff00 */
[----:B------:R-:W-:Y:S02]  /*04f0*/  CS2R R126, SRZ ;  /* 0x00000000007e7805 */ /* 0x000fe4000001ff00 */
[----:B------:R-:W-:Y:S02]  /*0500*/  CS2R R128, SRZ ;  /* 0x0000000000807805 */ /* 0x000fe4000001ff00 */
[----:B------:R-:W-:Y:S02]  /*0510*/  CS2R R130, SRZ ;  /* 0x0000000000827805 */ /* 0x000fe4000001ff00 */
[----:B------:R-:W-:Y:S01]  /*0520*/  LOP3.LUT R146, R0, 0xffffffc0, RZ, 0xc0, !PT ;  /* 0xffffffc000927812 */ /* 0x000fe200078ec0ff */
[----:B------:R-:W-:Y:S01]  /*0530*/  IMAD.SHL.U32 R148, R148, 0x40000, RZ ;  /* 0x0004000094947824 */ /* 0x000fe200078e00ff */
[----:B------:R-:W2:Y:S01]  /*0540*/  LDCU.64 UR6, c[0x0][0x358] ;  /* 0x00006b00ff0677ac */ /* 0x000ea20008000a00 */
[----:B-1----:R-:W-:Y:S01]  /*0550*/  IMAD.U32 R172, RZ, RZ, UR4 ;  /* 0x00000004ffac7e24 */ /* 0x002fe2000f8e00ff */
[----:B0-----:R-:W-:-:S06]  /*0560*/  UMOV UR4, URZ ;  /* 0x000000ff00047c82 */ /* 0x001fcc0008000000 */
.L_x_0:
[----:B------:R-:W0:Y:S01]  /*0570*/  S2R R3, SR_LANEID ;  /* 0x0000000000037919 */ /* 0x000e220000000000 */
[----:B------:R-:W-:Y:S01]  /*0580*/  IADD3 R154, P0, PT, R170, -0x40, RZ ;  /* 0xffffffc0aa9a7810 */ /* 0x000fe20007f1e0ff */
[----:B------:R-:W-:-:S03]  /*0590*/  IMAD.WIDE.U32 R150, R148, 0x4, R172 ;  /* 0x0000000494967825 */ /* 0x000fc600078e00ac */
[----:B------:R-:W-:Y:S02]  /*05a0*/  IADD3.X R155, PT, PT, R171, -0x1, RZ, P0, !PT ;  /* 0xffffffffab9b7810 */ /* 0x000fe400007fe4ff */
[----:B------:R-:W-:Y:S02]  /*05b0*/  IADD3 R188, P0, PT, R170, 0x40, RZ ;  /* 0x00000040aabc7810 */ /* 0x000fe40007f1e0ff */
[----:B0-----:R-:W-:Y:S02]  /*05c0*/  SHF.R.U32.HI R0, RZ, 0x2, R3 ;  /* 0x00000002ff007819 */ /* 0x001fe40000011603 */
[----:B------:R-:W-:-:S05]  /*05d0*/  LOP3.LUT R3, R3, 0x3, RZ, 0xc0, !PT ;  /* 0x0000000303037812 */ /* 0x000fca00078ec0ff */
[----:B------:R-:W-:Y:S02]  /*05e0*/  IMAD R147, R3, 0x1000, R0 ;  /* 0x0000100003937824 */ /* 0x000fe400078e0200 */
[----:B------:R-:W-:Y:S02]  /*05f0*/  IMAD R199, R0, 0x1000, R3 ;  /* 0x0000100000c77824 */ /* 0x000fe400078e0203 */
[C---:B------:R-:W-:Y:S02]  /*0600*/  VIADD R149, R147.reuse, 0x8 ;  /* 0x0000000893957836 */ /* 0x040fe40000000000 */
[----:B------:R-:W-:-:S04]  /*0610*/  IMAD.WIDE R136, R147, 0x4, R154 ;  /* 0x0000000493887825 */ /* 0x000fc800078e029a */
[----:B------:R-:W-:Y:S01]  /*0620*/  IMAD.WIDE R152, R149, 0x4, R154 ;  /* 0x0000000495987825 */ /* 0x000fe200078e029a */
[----:B--2---:R-:W2:Y:S03]  /*0630*/  LD.E R142, desc[UR6][R136.64] ;  /* 0x00000006888e7980 */ /* 0x004ea6000c101900 */
[----:B------:R-:W-:Y:S01]  /*0640*/  IMAD.WIDE.U32 R2, R146, 0x4, R166 ;  /* 0x0000000492027825 */ /* 0x000fe200078e00a6 */
[----:B------:R0:W3:Y:S03]  /*0650*/  LD.E R143, desc[UR6][R152.64] ;  /* 0x00000006988f7980 */ /* 0x0000e6000c101900 */
[----:B------:R-:W-:Y:S02]  /*0660*/  IMAD.X R189, RZ, RZ, R171, P0 ;  /* 0x000000ffffbd7224 */ /* 0x000fe400000e06ab */
[----:B------:R-:W-:-:S04]  /*0670*/  IMAD.WIDE R132, R147, 0x4, R2 ;  /* 0x0000000493847825 */ /* 0x000fc800078e0202 */
[C---:B------:R-:W-:Y:S01]  /*0680*/  VIADD R163, R199.reuse, 0x8000 ;  /* 0x00008000c7a37836 */ /* 0x040fe20000000000 */
[----:B------:R1:W4:Y:S01]  /*0690*/  LD.E R144, desc[UR6][R132.64] ;  /* 0x0000000684907980 */ /* 0x000322000c101900 */
[----:B------:R-:W-:-:S04]  /*06a0*/  IMAD.WIDE R138, R199, 0x4, R150 ;  /* 0x00000004c78a7825 */ /* 0x000fc800078e0296 */
[----:B0-----:R-:W-:Y:S01]  /*06b0*/  IMAD.WIDE R152, R148, 0x4, R172 ;  /* 0x0000000494987825 */ /* 0x001fe200078e02ac */
[----:B------:R-:W5:Y:S03]  /*06c0*/  LD.E R181, desc[UR6][R138.64] ;  /* 0x000000068ab57980 */ /* 0x000f66000c101900 */
[----:B------:R-:W-:-:S04]  /*06d0*/  IMAD.WIDE R136, R163, 0x4, R150 ;  /* 0x00000004a3887825 */ /* 0x000fc800078e0296 */
[C---:B-1----:R-:W-:Y:S01]  /*06e0*/  IMAD.WIDE R132, R147.reuse, 0x4, R188 ;  /* 0x0000000493847825 */ /* 0x042fe200078e02bc */
[----:B------:R-:W-:Y:S01]  /*06f0*/  IADD3 R192, P0, PT, R152, 0x40000, RZ ;  /* 0x0004000098c07810 */ /* 0x000fe20007f1e0ff */
[----:B------:R-:W4:Y:S02]  /*0700*/  LD.E R183, desc[UR6][R136.64] ;  /* 0x0000000688b77980 */ /* 0x000f24000c101900 */
[--C-:B------:R-:W-:Y:S02]  /*0710*/  IMAD.WIDE R156, R147, 0x4, R170.reuse ;  /* 0x00000004939c7825 */ /* 0x100fe400078e02aa */
[----:B------:R-:W5:Y:S02]  /*0720*/  LD.E R138, desc[UR6][R132.64] ;  /* 0x00000006848a7980 */ /* 0x000f64000c101900 */
[----:B------:R-:W-:Y:S02]  /*0730*/  IMAD.WIDE R158, R149, 0x4, R170 ;  /* 0x00000004959e7825 */ /* 0x000fe400078e02aa */
[----:B------:R0:W5:Y:S02]  /*0740*/  LD.E R140, desc[UR6][R156.64] ;  /* 0x000000069c8c7980 */ /* 0x000164000c101900 */
[----:B------:R-:W-:-:S02]  /*0750*/  IMAD.X R193, RZ, RZ, R153, P0 ;  /* 0x000000ffffc17224 */ /* 0x000fc400000e0699 */
[----:B------:R1:W5:Y:S01]  /*0760*/  LD.E R141, desc[UR6][R158.64] ;  /* 0x000000069e8d7980 */ /* 0x000362000c101900 */
[----:B------:R-:W-:-:S04]  /*0770*/  IMAD.WIDE R134, R149, 0x4, R2 ;  /* 0x0000000495867825 */ /* 0x000fc800078e0202 */
[--C-:B0-----:R-:W-:Y:S01]  /*0780*/  IMAD.WIDE R156, R199, 0x4, R192.reuse ;  /* 0x00000004c79c7825 */ /* 0x101fe200078e02c0 */
[----:B------:R-:W-:Y:S01]  /*0790*/  IADD3 R194, P0, PT, R152, 0x80000, RZ ;  /* 0x0008000098c27810 */ /* 0x000fe20007f1e0ff */
[----:B------:R0:W5:Y:S02]  /*07a0*/  LD.E R145, desc[UR6][R134.64] ;  /* 0x0000000686917980 */ /* 0x000164000c101900 */
[----:B-1----:R-:W-:Y:S02]  /*07b0*/  IMAD.WIDE R158, R163, 0x4, R192 ;  /* 0x00000004a39e7825 */ /* 0x002fe400078e02c0 */
[----:B------:R-:W5:Y:S04]  /*07c0*/  LD.E R179, desc[UR6][R156.64] ;  /* 0x000000069cb37980 */ /* 0x000f68000c101900 */
[----:B------:R-:W5:Y:S01]  /*07d0*/  LD.E R177, desc[UR6][R158.64] ;  /* 0x000000069eb17980 */ /* 0x000f62000c101900 */
[----:B0-----:R-:W-:-:S04]  /*07e0*/  IMAD.WIDE R134, R149, 0x4, R188 ;  /* 0x0000000495867825 */ /* 0x001fc800078e02bc */
[----:B------:R-:W-:Y:S01]  /*07f0*/  IMAD.X R195, RZ, RZ, R153, P0 ;  /* 0x000000ffffc37224 */ /* 0x000fe200000e0699 */
[----:B------:R0:W5:Y:S01]  /*0800*/  LD.E R139, desc[UR6][R134.64] ;  /* 0x00000006868b7980 */ /* 0x000162000c101900 */
[----:B------:R-:W-:Y:S01]  /*0810*/  IMAD.WIDE R132, R199, 0x4, R194 ;  /* 0x00000004c7847825 */ /* 0x000fe200078e02c2 */
[----:B------:R-:W-:-:S04]  /*0820*/  IADD3 R196, P0, PT, R152, 0xc0000, RZ ;  /* 0x000c000098c47810 */ /* 0x000fc80007f1e0ff */
[----:B------:R-:W5:Y:S01]  /*0830*/  LD.E R175, desc[UR6][R132.64] ;  /* 0x0000000684af7980 */ /* 0x000f62000c101900 */
[----:B0-----:R-:W-:-:S05]  /*0840*/  IMAD.WIDE R134, R163, 0x4, R194 ;  /* 0x00000004a3867825 */ /* 0x001fca00078e02c2 */
[----:B------:R-:W5:Y:S01]  /*0850*/  LD.E R169, desc[UR6][R134.64] ;  /* 0x0000000686a97980 */ /* 0x000f62000c101900 */
[----:B------:R-:W-:Y:S02]  /*0860*/  IMAD.X R197, RZ, RZ, R153, P0 ;  /* 0x000000ffffc57224 */ /* 0x000fe400000e0699 */
[----:B------:R-:W-:-:S04]  /*0870*/  IMAD.WIDE R162, R163, 0x4, R196 ;  /* 0x00000004a3a27825 */ /* 0x000fc800078e02c4 */
[----:B------:R-:W-:Y:S02]  /*0880*/  IMAD.WIDE R156, R199, 0x4, R196 ;  /* 0x00000004c79c7825 */ /* 0x000fe400078e02c4 */
[----:B------:R-:W5:Y:S04]  /*0890*/  LD.E R163, desc[UR6][R162.64] ;  /* 0x00000006a2a37980 */ /* 0x000f68000c101900 */
[----:B------:R0:W5:Y:S01]  /*08a0*/  LD.E R165, desc[UR6][R156.64] ;  /* 0x000000069ca57980 */ /* 0x000162000c101900 */
[C---:B------:R-:W-:Y:S02]  /*08b0*/  VIADD R191, R147.reuse, 0x4000 ;  /* 0x0000400093bf7836 */ /* 0x040fe40000000000 */
[----:B------:R-:W-:Y:S02]  /*08c0*/  VIADD R147, R147, 0x4008 ;  /* 0x0000400893937836 */ /* 0x000fe40000000000 */
[----:B------:R-:W-:-:S02]  /*08d0*/  VIADD R149, R199, 0x4 ;  /* 0x00000004c7957836 */ /* 0x000fc40000000000 */
[----:B0-----:R-:W-:-:S04]  /*08e0*/  IMAD.WIDE R156, R191, 0x4, R154 ;  /* 0x00000004bf9c7825 */ /* 0x001fc800078e029a */
[----:B------:R-:W-:Y:S01]  /*08f0*/  IMAD.WIDE R154, R147, 0x4, R154 ;  /* 0x00000004939a7825 */ /* 0x000fe200078e029a */
[----:B------:R-:W5:Y:S04]  /*0900*/  LD.E R134, desc[UR6][R156.64] ;  /* 0x000000069c867980 */ /* 0x000f68000c101900 */
[----:B------:R-:W5:Y:S01]  /*0910*/  LD.E R135, desc[UR6][R154.64] ;  /* 0x000000069a877980 */ /* 0x000f62000c101900 */
[----:B------:R-:W-:-:S04]  /*0920*/  IMAD.WIDE R158, R149, 0x4, R150 ;  /* 0x00000004959e7825 */ /* 0x000fc800078e0296 */
[----:B------:R-:W-:Y:S01]  /*0930*/  VIADD R199, R199, 0x8004 ;  /* 0x00008004c7c77836 */ /* 0x000fe20000000000 */
[----:B------:R0:W5:Y:S01]  /*0940*/  LD.E R161, desc[UR6][R158.64] ;  /* 0x000000069ea17980 */ /* 0x000162000c101900 */
[----:B------:R-:W-:-:S04]  /*0950*/  IMAD.WIDE R152, R191, 0x4, R2 ;  /* 0x00000004bf987825 */ /* 0x000fc800078e0202 */
[----:B------:R-:W-:Y:S01]  /*0960*/  IMAD.WIDE R2, R147, 0x4, R2 ;  /* 0x0000000493027825 */ /* 0x000fe200078e0202 */
[----:B------:R1:W5:Y:S03]  /*0970*/  LD.E R136, desc[UR6][R152.64] ;  /* 0x0000000698887980 */ /* 0x000366000c101900 */
[----:B------:R-:W-:Y:S01]  /*0980*/  IMAD.WIDE R184, R191, 0x4, R170 ;  /* 0x00000004bfb87825 */ /* 0x000fe200078e02aa */
[----:B------:R-:W5:Y:S03]  /*0990*/  LD.E R137, desc[UR6][R2.64] ;  /* 0x0000000602897980 */ /* 0x000f66000c101900 */
[----:B0-----:R-:W-:Y:S01]  /*09a0*/  IMAD.WIDE R158, R199, 0x4, R150 ;  /* 0x00000004c79e7825 */ /* 0x001fe200078e0296 */
[----:B------:R0:W5:Y:S03]  /*09b0*/  LD.E R132, desc[UR6][R184.64] ;  /* 0x00000006b8847980 */ /* 0x000166000c101900 */
[----:B------:R-:W-:-:S02]  /*09c0*/  IMAD.WIDE R190, R191, 0x4, R188 ;  /* 0x00000004bfbe7825 */ /* 0x000fc400078e02bc */
[----:B------:R-:W5:Y:S04]  /*09d0*/  LD.E R159, desc[UR6][R158.64] ;  /* 0x000000069e9f7980 */ /* 0x000f68000c101900 */
[----:B------:R-:W5:Y:S01]  /*09e0*/  LD.E R2, desc[UR6][R190.64] ;  /* 0x00000006be027980 */ /* 0x000f62000c101900 */
[----:B------:R-:W-:-:S04]  /*09f0*/  IMAD.WIDE R156, R149, 0x4, R192 ;  /* 0x00000004959c7825 */ /* 0x000fc800078e02c0 */
[----:B------:R-:W-:Y:S02]  /*0a00*/  IMAD.WIDE R192, R199, 0x4, R192 ;  /* 0x00000004c7c07825 */ /* 0x000fe400078e02c0 */
[----:B------:R-:W5:Y:S04]  /*0a10*/  LD.E R157, desc[UR6][R156.64] ;  /* 0x000000069c9d7980 */ /* 0x000f68000c101900 */
[----:B------:R-:W5:Y:S01]  /*0a20*/  LD.E R155, desc[UR6][R192.64] ;  /* 0x00000006c09b7980 */ /* 0x000f62000c101900 */
[----:B-1----:R-:W-:-:S04]  /*0a30*/  IMAD.WIDE R152, R149, 0x4, R194 ;  /* 0x0000000495987825 */ /* 0x002fc800078e02c2 */
[----:B------:R-:W-:Y:S02]  /*0a40*/  IMAD.WIDE R194, R199, 0x4, R194 ;  /* 0x00000004c7c27825 */ /* 0x000fe400078e02c2 */
[----:B------:R-:W5:Y:S04]  /*0a50*/  LD.E R153, desc[UR6][R152.64] ;  /* 0x0000000698997980 */ /* 0x000f68000c101900 */
[----:B------:R-:W5:Y:S01]  /*0a60*/  LD.E R151, desc[UR6][R194.64] ;  /* 0x00000006c2977980 */ /* 0x000f62000c101900 */
[----:B0-----:R-:W-:-:S04]  /*0a70*/  IMAD.WIDE R184, R149, 0x4, R196 ;  /* 0x0000000495b87825 */ /* 0x001fc800078e02c4 */
[C---:B------:R-:W-:Y:S01]  /*0a80*/  IMAD.WIDE R186, R147.reuse, 0x4, R170 ;  /* 0x0000000493ba7825 */ /* 0x040fe200078e02aa */
[----:B------:R-:W5:Y:S03]  /*0a90*/  LD.E R149, desc[UR6][R184.64] ;  /* 0x00000006b8957980 */ /* 0x000f66000c101900 */
[----:B------:R-:W-:Y:S01]  /*0aa0*/  IMAD.WIDE R188, R147, 0x4, R188 ;  /* 0x0000000493bc7825 */ /* 0x000fe200078e02bc */
[----:B------:R-:W5:Y:S03]  /*0ab0*/  LD.E R133, desc[UR6][R186.64] ;  /* 0x00000006ba857980 */ /* 0x000f66000c101900 */
[----:B------:R-:W-:Y:S01]  /*0ac0*/  IMAD.WIDE R196, R199, 0x4, R196 ;  /* 0x00000004c7c47825 */ /* 0x000fe200078e02c4 */
[----:B------:R-:W5:Y:S04]  /*0ad0*/  LD.E R3, desc[UR6][R188.64] ;  /* 0x00000006bc037980 */ /* 0x000f68000c101900 */
[----:B------:R-:W5:Y:S01]  /*0ae0*/  LD.E R147, desc[UR6][R196.64] ;  /* 0x00000006c4937980 */ /* 0x000f62000c101900 */
[----:B------:R-:W-:Y:S01]  /*0af0*/  IMAD.MOV.U32 R0, RZ, RZ, 0x1000 ;  /* 0x00001000ff007424 */ /* 0x000fe200078e00ff */
[----:B--2---:R-:W-:-:S02]  /*0b00*/  FSETP.GEU.AND P0, PT, |R142|, +INF , PT ;  /* 0x7f8000008e00780b */ /* 0x004fc40003f0e200 */
[----:B---3--:R-:W-:-:S11]  /*0b10*/  FSETP.GEU.AND P1, PT, |R143|, +INF , PT ;  /* 0x7f8000008f00780b */ /* 0x008fd60003f2e200 */
[--C-:B------:R-:W-:Y:S02]  /*0b20*/  @!P0 IMAD.IADD.U32 R142, R142, 0x1, R0.reuse ;  /* 0x000000018e8e8824 */ /* 0x100fe400078e0000 */
[----:B------:R-:W-:Y:S01]  /*0b30*/  @!P1 IMAD.IADD.U32 R143, R143, 0x1, R0 ;  /* 0x000000018f8f9824 */ /* 0x000fe200078e0000 */
[----:B----4-:R-:W-:Y:S02]  /*0b40*/  FSETP.GEU.AND P0, PT, |R183|, +INF , PT ;  /* 0x7f800000b700780b */ /* 0x010fe40003f0e200 */
[----:B-----5:R-:W-:-:S11]  /*0b50*/  FSETP.GEU.AND P1, PT, |R138|, +INF , PT ;  /* 0x7f8000008a00780b */ /* 0x020fd60003f2e200 */
[--C-:B------:R-:W-:Y:S02]  /*0b60*/  @!P0 IMAD.IADD.U32 R183, R183, 0x1, R0.reuse ;  /* 0x00000001b7b78824 */ /* 0x100fe400078e0000 */
[----:B------:R-:W-:Y:S01]  /*0b70*/  @!P1 IMAD.IADD.U32 R138, R138, 0x1, R0 ;  /* 0x000000018a8a9824 */ /* 0x000fe200078e0000 */
[----:B------:R-:W-:Y:S02]  /*0b80*/  FSETP.GEU.AND P1, PT, |R179|, +INF , PT ;  /* 0x7f800000b300780b */ /* 0x000fe40003f2e200 */
[----:B------:R-:W-:-:S11]  /*0b90*/  FSETP.GEU.AND P0, PT, |R177|, +INF , PT ;  /* 0x7f800000b100780b */ /* 0x000fd60003f0e200 */
        /* <DEDUP_REMOVED lines=11> */
[----:B------:R-:W-:Y:S02]  /*0c50*/  FSETP.GEU.AND P1, PT, |R135|, +INF , PT ;  /* 0x7f8000008700780b */ /* 0x000fe40003f2e200 */
[----:B------:R-:W-:Y:S02]  /*0c60*/  FSETP.GEU.AND P4, PT, |R181|, +INF , PT ;  /* 0x7f800000b500780b */ /* 0x000fe40003f8e200 */
[----:B------:R-:W-:Y:S02]  /*0c70*/  FSETP.GEU.AND P2, PT, |R144|, +INF , PT ;  /* 0x7f8000009000780b */ /* 0x000fe40003f4e200 */
[----:B------:R-:W-:-:S05]  /*0c80*/  FSETP.GEU.AND P3, PT, |R145|, +INF , PT ;  /* 0x7f8000009100780b */ /* 0x000fca0003f6e200 */
[--C-:B------:R-:W-:Y:S02]  /*0c90*/  @!P0 IMAD.IADD.U32 R134, R134, 0x1, R0.reuse ;  /* 0x0000000186868824 */ /* 0x100fe400078e0000 */
[--C-:B------:R-:W-:Y:S01]  /*0ca0*/  @!P1 IMAD.IADD.U32 R135, R135, 0x1, R0.reuse ;  /* 0x0000000187879824 */ /* 0x100fe200078e0000 */
[----:B------:R-:W-:Y:S02]  /*0cb0*/  FSETP.GEU.AND P0, PT, |R159|, +INF , PT ;  /* 0x7f8000009f00780b */ /* 0x000fe40003f0e200 */
[----:B------:R-:W-:Y:S01]  /*0cc0*/  FSETP.GEU.AND P1, PT, |R2|, +INF , PT ;  /* 0x7f8000000200780b */ /* 0x000fe20003f2e200 */
[--C-:B------:R-:W-:Y:S01]  /*0cd0*/  @!P4 IMAD.IADD.U32 R181, R181, 0x1, R0.reuse ;  /* 0x00000001b5b5c824 */ /* 0x100fe200078e0000 */
[----:B------:R-:W-:Y:S01]  /*0ce0*/  FSETP.GEU.AND P4, PT, |R139|, +INF , PT ;  /* 0x7f8000008b00780b */ /* 0x000fe20003f8e200 */
[--C-:B------:R-:W-:Y:S01]  /*0cf0*/  @!P2 IMAD.IADD.U32 R144, R144, 0x1, R0.reuse ;  /* 0x000000019090a824 */ /* 0x100fe200078e0000 */
[----:B------:R-:W-:Y:S01]  /*0d00*/  FSETP.GEU.AND P2, PT, |R141|, +INF , PT ;  /* 0x7f8000008d00780b */ /* 0x000fe20003f4e200 */
[----:B------:R-:W-:Y:S01]  /*0d10*/  @!P3 IMAD.IADD.U32 R145, R145, 0x1, R0 ;  /* 0x000000019191b824 */ /* 0x000fe200078e0000 */
[----:B------:R-:W-:-:S05]  /*0d20*/  FSETP.GEU.AND P3, PT, |R140|, +INF , PT ;  /* 0x7f8000008c00780b */ /* 0x000fca0003f6e200 */
[--C-:B------:R-:W-:Y:S01]  /*0d30*/  @!P0 IMAD.IADD.U32 R159, R159, 0x1, R0.reuse ;  /* 0x000000019f9f8824 */ /* 0x100fe200078e0000 */
[----:B------:R-:W-:Y:S01]  /*0d40*/  FSETP.GEU.AND P0, PT, |R155|, +INF , PT ;  /* 0x7f8000009b00780b */ /* 0x000fe20003f0e200 */
[--C-:B------:R-:W-:Y:S01]  /*0d50*/  @!P1 IMAD.IADD.U32 R2, R2, 0x1, R0.reuse ;  /* 0x0000000102029824 */ /* 0x100fe200078e0000 */
        /* <DEDUP_REMOVED lines=12> */
[----:B------:R-:W-:Y:S01]  /*0e20*/  HMMA.1684.F32.TF32 R120, R144, R181, R120 ;  /* 0x000000b59078723c */ /* 0x000fe20000085078 */
[--C-:B------:R-:W-:Y:S01]  /*0e30*/  @!P2 IMAD.IADD.U32 R136, R136, 0x1, R0.reuse ;  /* 0x000000018888a824 */ /* 0x100fe200078e0000 */
[----:B------:R-:W-:Y:S01]  /*0e40*/  FSETP.GEU.AND P2, PT, |R133|, +INF , PT ;  /* 0x7f8000008500780b */ /* 0x000fe20003f4e200 */
[----:B------:R-:W-:Y:S01]  /*0e50*/  @!P3 IMAD.IADD.U32 R137, R137, 0x1, R0 ;  /* 0x000000018989b824 */ /* 0x000fe200078e0000 */
[----:B------:R-:W-:Y:S02]  /*0e60*/  FSETP.GEU.AND P3, PT, |R132|, +INF , PT ;  /* 0x7f8000008400780b */ /* 0x000fe40003f6e200 */
[----:B------:R-:W-:-:S03]  /*0e70*/  FSETP.GEU.AND P4, PT, |R3|, +INF , PT ;  /* 0x7f8000000300780b */ /* 0x000fc60003f8e200 */
[--C-:B------:R-:W-:Y:S01]  /*0e80*/  @!P0 IMAD.IADD.U32 R151, R151, 0x1, R0.reuse ;  /* 0x0000000197978824 */ /* 0x100fe200078e0000 */
[----:B------:R-:W-:Y:S01]  /*0e90*/  HMMA.1684.F32.TF32 R88, R142, R181, R88 ;  /* 0x000000b58e58723c */ /* 0x000fe20000085058 */
[----:B------:R-:W-:Y:S01]  /*0ea0*/  FSETP.GEU.AND P0, PT, |R147|, +INF , PT ;  /* 0x7f8000009300780b */ /* 0x000fe20003f0e200 */
[----:B------:R-:W-:Y:S01]  /*0eb0*/  @!P1 IMAD.IADD.U32 R153, R153, 0x1, R0 ;  /* 0x0000000199999824 */ /* 0x000fe200078e0000 */
[----:B------:R-:W-:-:S05]  /*0ec0*/  FSETP.GEU.AND P1, PT, |R149|, +INF , PT ;  /* 0x7f8000009500780b */ /* 0x000fca0003f2e200 */
[-C--:B------:R-:W-:Y:S08]  /*0ed0*/  HMMA.1684.F32.TF32 R56, R140, R181.reuse, R56 ;  /* 0x000000b58c38723c */ /* 0x080ff00000085038 */
[----:B------:R-:W-:Y:S08]  /*0ee0*/  HMMA.1684.F32.TF32 R24, R138, R181, R24 ;  /* 0x000000b58a18723c */ /* 0x000ff00000085018 */
[-C--:B------:R-:W-:Y:S08]  /*0ef0*/  HMMA.1684.F32.TF32 R116, R144, R183.reuse, R116 ;  /* 0x000000b79074723c */ /* 0x080ff00000085074 */
[-C--:B------:R-:W-:Y:S08]  /*0f00*/  HMMA.1684.F32.TF32 R84, R142, R183.reuse, R84 ;  /* 0x000000b78e54723c */ /* 0x080ff00000085054 */
        /* <DEDUP_REMOVED lines=25> */
[----:B------:R-:W-:Y:S01]  /*10a0*/  HMMA.1684.F32.TF32 R128, R138, R163, R128 ;  /* 0x000000a38a80723c */ /* 0x000fe20000085080 */
[----:B------:R-:W-:-:S02]  /*10b0*/  @!P3 IMAD.IADD.U32 R132, R132, 0x1, R0 ;  /* 0x000000018484b824 */ /* 0x000fc400078e0000 */
[--C-:B------:R-:W-:Y:S02]  /*10c0*/  @!P2 IMAD.IADD.U32 R133, R133, 0x1, R0.reuse ;  /* 0x000000018585a824 */ /* 0x100fe400078e0000 */
[--C-:B------:R-:W-:Y:S02]  /*10d0*/  @!P4 IMAD.IADD.U32 R3, R3, 0x1, R0.reuse ;  /* 0x000000010303c824 */ /* 0x100fe400078e0000 */
[--C-:B------:R-:W-:Y:S02]  /*10e0*/  @!P1 IMAD.IADD.U32 R149, R149, 0x1, R0.reuse ;  /* 0x0000000195959824 */ /* 0x100fe400078e0000 */
[----:B------:R-:W-:Y:S01]  /*10f0*/  @!P0 IMAD.IADD.U32 R147, R147, 0x1, R0 ;  /* 0x0000000193938824 */ /* 0x000fe200078e0000 */
[----:B------:R-:W-:Y:S01]  /*1100*/  UISETP.GE.U32.AND UP0, UPT, UR4, 0xff8, UPT ;  /* 0x00000ff80400788c */ /* 0x000fe2000bf06070 */
[----:B------:R-:W-:Y:S01]  /*1110*/  HMMA.1684.F32.TF32 R120, R136, R161, R120 ;  /* 0x000000a18878723c */ /* 0x000fe20000085078 */
[----:B------:R-:W-:Y:S01]  /*1120*/  IADD3 R172, P0, PT, R172, 0x20, RZ ;  /* 0x00000020acac7810 */ /* 0x000fe20007f1e0ff */
[----:B------:R-:W-:Y:S01]  /*1130*/  UIADD3 UR5, UPT, UPT, UR4, 0x8, URZ ;  /* 0x0000000804057890 */ /* 0x000fe2000fffe0ff */
[----:B------:R-:W-:-:S05]  /*1140*/  IADD3 R170, P1, PT, R170, 0x20000, RZ ;  /* 0x00020000aaaa7810 */ /* 0x000fca0007f3e0ff */
        /* <DEDUP_REMOVED lines=31> */
[----:B------:R-:W-:-:S02]  /*1340*/  IMAD.X R173, RZ, RZ, R173, P0 ;  /* 0x000000ffffad7224 */ /* 0x000fc400000e06ad */
[----:B------:R-:W-:Y:S02]  /*1350*/  IMAD.X R171, RZ, RZ, R171, P1 ;  /* 0x000000ffffab7224 */ /* 0x000fe400008e06ab */
[----:B------:R-:W-:Y:S01]  /*1360*/  VIADD R146, R146, 0x8000 ;  /* 0x0000800092927836 */ /* 0x000fe20000000000 */
[----:B------:R-:W-:Y:S01]  /*1370*/  UMOV UR4, UR5 ;  /* 0x0000000500047c82 */ /* 0x000fe20008000000 */
[----:B------:R-:W-:-:S13]  /*1380*/  BRA.U !UP0, `(.L_x_0) ;  /* 0xfffffff108787547 */ /* 0x000fda000b83ffff */
[----:B------:R-:W0:Y:S01]  /*1390*/  S2R R3, SR_TID.X ;  /* 0x0000000000037919 */ /* 0x000e220000002100 */
[----:B------:R-:W0:Y:S01]  /*13a0*/  LDC R0, c[0x0][0x360] ;  /* 0x0000d800ff007b82 */ /* 0x000e220000000800 */
[----:B------:R-:W1:Y:S07]  /*13b0*/  S2R R2, SR_LANEID ;  /* 0x0000000000027919 */ /* 0x000e6e0000000000 */
[----:B------:R-:W2:Y:S01]  /*13c0*/  LDC.64 R134, c[0x0][0x390] ;  /* 0x0000e400ff867b82 */ /* 0x000ea20000000a00 */
[----:B0-----:R-:W-:-:S04]  /*13d0*/  IMAD R0, R0, UR8, R3 ;  /* 0x0000000800007c24 */ /* 0x001fc8000f8e0203 */
[----:B------:R-:W-:Y:S02]  /*13e0*/  IMAD.SHL.U32 R0, R0, 0x2, RZ ;  /* 0x0000000200007824 */ /* 0x000fe400078e00ff */
[----:B-1----:R-:W-:Y:S01]  /*13f0*/  IMAD.SHL.U32 R133, R2, 0x2, RZ ;  /* 0x0000000202857824 */ /* 0x002fe200078e00ff */
[----:B------:R-:W-:Y:S02]  /*1400*/  SHF.R.U32.HI R2, RZ, 0x2, R2 ;  /* 0x00000002ff027819 */ /* 0x000fe40000011602 */
[----:B------:R-:W-:Y:S02]  /*1410*/  LOP3.LUT R3, R0, 0xffffffc0, RZ, 0xc0, !PT ;  /* 0xffffffc000037812 */ /* 0x000fe400078ec0ff */
[----:B------:R-:W-:-:S03]  /*1420*/  LOP3.LUT R133, R133, 0x6, RZ, 0xe2, !PT ;  /* 0x0000000685857812 */ /* 0x000fc600078ee2ff */
[----:B------:R-:W-:Y:S02]  /*1430*/  IMAD.IADD R137, R148, 0x1, R3 ;  /* 0x0000000194897824 */ /* 0x000fe400078e0203 */
[----:B------:R-:W-:Y:S02]  /*1440*/  IMAD.MOV.U32 R3, RZ, RZ, RZ ;  /* 0x000000ffff037224 */ /* 0x000fe400078e00ff */
[----:B------:R-:W-:-:S04]  /*1450*/  IMAD.WIDE.U32 R132, R133, 0x1000, R2 ;  /* 0x0000100085847825 */ /* 0x000fc800078e0002 */
[----:B--2---:R-:W-:-:S03]  /*1460*/  IMAD.WIDE.U32 R2, R137, 0x4, R134 ;  /* 0x0000000489027825 */ /* 0x004fc600078e0086 */
[----:B------:R-:W-:-:S04]  /*1470*/  LEA R2, P0, R132, R2, 0x2 ;  /* 0x0000000284027211 */ /* 0x000fc800078010ff */
[----:B------:R-:W-:-:S05]  /*1480*/  LEA.HI.X R3, R132, R3, R133, 0x2, P0 ;  /* 0x0000000384037211 */ /* 0x000fca00000f1485 */
[----:B------:R-:W-:Y:S04]  /*1490*/  ST.E desc[UR6][R2.64], R120 ;  /* 0x0000007802007985 */ /* 0x000fe8000c101906 */
        /* <DEDUP_REMOVED lines=126> */
[----:B------:R-:W-:Y:S01]  /*1c80*/  ST.E desc[UR6][R2.64+0xe40e0], R131 ;  /* 0x0e40e08302007985 */ /* 0x000fe2000c101906 */
[----:B------:R-:W-:Y:S05]  /*1c90*/  EXIT ;  /* 0x000000000000794d */ /* 0x000fea0003800000 */
.L_x_1:
[----:B------:R-:W-:-:S00]  /*1ca0*/  BRA `(.L_x_1) ;  /* 0xfffffffc00fc7947 */ /* 0x000fc0000383ffff */
[----:B------:R-:W-:-:S00]  /*1cb0*/  NOP ;  /* 0x0000000000007918 */ /* 0x000fc00000000000 */
        /* <DEDUP_REMOVED lines=12> */
.L_x_2:


//--------------------- .nv.shared.reserved.0     --------------------------
	.section	.nv.shared.reserved.0,"aw",@nobits
	.weak		__nv_reservedSMEM_offset_0_alias
	.size		__nv_reservedSMEM_offset_0_alias, 0, 64
	.other		__nv_reservedSMEM_offset_0_alias,@"STO_CUDA_RESERVED_SHARED STV_DEFAULT"
__nv_reservedSMEM_offset_0_alias:
	.zero		0
	.zero		64


//--------------------- .nv.constant0.wmma_example --------------------------
	.section	.nv.constant0.wmma_example,"a",@progbits
	.sectionflags	@""
	.align	4
.nv.constant0.wmma_example:
	.zero		920


//--------------------- SYMBOLS --------------------------

	.type		.nv.reservedSmem.offset0,@object
	.size		.nv.reservedSmem.offset0,0x4
